//
// Generated by NVIDIA NVVM Compiler
//
// Compiler Build ID: CL-36424714
// Cuda compilation tools, release 13.0, V13.0.88
// Based on NVVM 20.0.0
//

.version 9.0
.target sm_100
.address_size 64

	// .globl	_Z10matmul_gpuPfS_S_iii
// _ZZ12matmul_tiledPfS_S_iE3Ads has been demoted
// _ZZ12matmul_tiledPfS_S_iE3Bds has been demoted

.visible .entry _Z10matmul_gpuPfS_S_iii(
	.param .u64 .ptr .align 1 _Z10matmul_gpuPfS_S_iii_param_0,
	.param .u64 .ptr .align 1 _Z10matmul_gpuPfS_S_iii_param_1,
	.param .u64 .ptr .align 1 _Z10matmul_gpuPfS_S_iii_param_2,
	.param .u32 _Z10matmul_gpuPfS_S_iii_param_3,
	.param .u32 _Z10matmul_gpuPfS_S_iii_param_4,
	.param .u32 _Z10matmul_gpuPfS_S_iii_param_5
)
{
	.reg .pred 	%p<13>;
	.reg .b32 	%r<41>;
	.reg .b32 	%f<68>;
	.reg .b64 	%rd<53>;

	ld.param.u64 	%rd7, [_Z10matmul_gpuPfS_S_iii_param_0];
	ld.param.u64 	%rd8, [_Z10matmul_gpuPfS_S_iii_param_1];
	ld.param.u64 	%rd6, [_Z10matmul_gpuPfS_S_iii_param_2];
	ld.param.u32 	%r20, [_Z10matmul_gpuPfS_S_iii_param_3];
	ld.param.u32 	%r18, [_Z10matmul_gpuPfS_S_iii_param_4];
	ld.param.u32 	%r19, [_Z10matmul_gpuPfS_S_iii_param_5];
	cvta.to.global.u64 	%rd1, %rd8;
	cvta.to.global.u64 	%rd2, %rd7;
	mov.u32 	%r21, %ctaid.y;
	mov.u32 	%r22, %ntid.y;
	mov.u32 	%r23, %tid.y;
	mad.lo.s32 	%r1, %r21, %r22, %r23;
	mov.u32 	%r24, %ctaid.x;
	mov.u32 	%r25, %ntid.x;
	mov.u32 	%r26, %tid.x;
	mad.lo.s32 	%r2, %r24, %r25, %r26;
	setp.ge.s32 	%p1, %r1, %r20;
	setp.ge.s32 	%p2, %r2, %r19;
	or.pred  	%p3, %p1, %p2;
	@%p3 bra 	$L__BB0_14;
	setp.lt.s32 	%p4, %r18, 1;
	mov.f32 	%f67, 0f00000000;
	@%p4 bra 	$L__BB0_13;
	mul.lo.s32 	%r3, %r18, %r1;
	and.b32  	%r4, %r18, 7;
	setp.lt.u32 	%p5, %r18, 8;
	mov.f32 	%f67, 0f00000000;
	mov.b32 	%r39, 0;
	@%p5 bra 	$L__BB0_5;
	and.b32  	%r39, %r18, 2147483640;
	neg.s32 	%r37, %r39;
	shl.b32 	%r7, %r19, 3;
	mul.wide.u32 	%rd9, %r3, 4;
	add.s64 	%rd10, %rd9, %rd2;
	add.s64 	%rd52, %rd10, 16;
	mov.f32 	%f67, 0f00000000;
	mul.wide.s32 	%rd13, %r19, 4;
	mov.u32 	%r36, %r2;
$L__BB0_4:
	.pragma "nounroll";
	ld.global.f32 	%f17, [%rd52+-16];
	mul.wide.s32 	%rd11, %r36, 4;
	add.s64 	%rd12, %rd1, %rd11;
	ld.global.f32 	%f18, [%rd12];
	fma.rn.f32 	%f19, %f17, %f18, %f67;
	ld.global.f32 	%f20, [%rd52+-12];
	add.s64 	%rd14, %rd12, %rd13;
	ld.global.f32 	%f21, [%rd14];
	fma.rn.f32 	%f22, %f20, %f21, %f19;
	ld.global.f32 	%f23, [%rd52+-8];
	add.s64 	%rd15, %rd14, %rd13;
	ld.global.f32 	%f24, [%rd15];
	fma.rn.f32 	%f25, %f23, %f24, %f22;
	ld.global.f32 	%f26, [%rd52+-4];
	add.s64 	%rd16, %rd15, %rd13;
	ld.global.f32 	%f27, [%rd16];
	fma.rn.f32 	%f28, %f26, %f27, %f25;
	ld.global.f32 	%f29, [%rd52];
	add.s64 	%rd17, %rd16, %rd13;
	ld.global.f32 	%f30, [%rd17];
	fma.rn.f32 	%f31, %f29, %f30, %f28;
	ld.global.f32 	%f32, [%rd52+4];
	add.s64 	%rd18, %rd17, %rd13;
	ld.global.f32 	%f33, [%rd18];
	fma.rn.f32 	%f34, %f32, %f33, %f31;
	ld.global.f32 	%f35, [%rd52+8];
	add.s64 	%rd19, %rd18, %rd13;
	ld.global.f32 	%f36, [%rd19];
	fma.rn.f32 	%f37, %f35, %f36, %f34;
	ld.global.f32 	%f38, [%rd52+12];
	add.s64 	%rd20, %rd19, %rd13;
	ld.global.f32 	%f39, [%rd20];
	fma.rn.f32 	%f67, %f38, %f39, %f37;
	add.s32 	%r37, %r37, 8;
	add.s32 	%r36, %r36, %r7;
	add.s64 	%rd52, %rd52, 32;
	setp.ne.s32 	%p6, %r37, 0;
	@%p6 bra 	$L__BB0_4;
$L__BB0_5:
	setp.eq.s32 	%p7, %r4, 0;
	@%p7 bra 	$L__BB0_13;
	and.b32  	%r13, %r18, 3;
	setp.lt.u32 	%p8, %r4, 4;
	@%p8 bra 	$L__BB0_8;
	add.s32 	%r28, %r39, %r3;
	mul.wide.u32 	%rd21, %r28, 4;
	add.s64 	%rd22, %rd2, %rd21;
	ld.global.f32 	%f41, [%rd22];
	mad.lo.s32 	%r29, %r39, %r19, %r2;
	mul.wide.s32 	%rd23, %r29, 4;
	add.s64 	%rd24, %rd1, %rd23;
	ld.global.f32 	%f42, [%rd24];
	fma.rn.f32 	%f43, %f41, %f42, %f67;
	cvt.u64.u32 	%rd25, %r3;
	cvt.u64.u32 	%rd26, %r39;
	add.s64 	%rd27, %rd26, %rd25;
	shl.b64 	%rd28, %rd27, 2;
	add.s64 	%rd29, %rd2, %rd28;
	ld.global.f32 	%f44, [%rd29+4];
	mul.wide.s32 	%rd30, %r19, 4;
	add.s64 	%rd31, %rd24, %rd30;
	ld.global.f32 	%f45, [%rd31];
	fma.rn.f32 	%f46, %f44, %f45, %f43;
	ld.global.f32 	%f47, [%rd29+8];
	add.s64 	%rd32, %rd31, %rd30;
	ld.global.f32 	%f48, [%rd32];
	fma.rn.f32 	%f49, %f47, %f48, %f46;
	ld.global.f32 	%f50, [%rd29+12];
	add.s64 	%rd33, %rd32, %rd30;
	ld.global.f32 	%f51, [%rd33];
	fma.rn.f32 	%f67, %f50, %f51, %f49;
	add.s32 	%r39, %r39, 4;
$L__BB0_8:
	setp.eq.s32 	%p9, %r13, 0;
	@%p9 bra 	$L__BB0_13;
	setp.eq.s32 	%p10, %r13, 1;
	@%p10 bra 	$L__BB0_11;
	add.s32 	%r30, %r39, %r3;
	mul.wide.u32 	%rd34, %r30, 4;
	add.s64 	%rd35, %rd2, %rd34;
	ld.global.f32 	%f53, [%rd35];
	mad.lo.s32 	%r31, %r39, %r19, %r2;
	mul.wide.s32 	%rd36, %r31, 4;
	add.s64 	%rd37, %rd1, %rd36;
	ld.global.f32 	%f54, [%rd37];
	fma.rn.f32 	%f55, %f53, %f54, %f67;
	cvt.u64.u32 	%rd38, %r3;
	cvt.u64.u32 	%rd39, %r39;
	add.s64 	%rd40, %rd39, %rd38;
	shl.b64 	%rd41, %rd40, 2;
	add.s64 	%rd42, %rd2, %rd41;
	ld.global.f32 	%f56, [%rd42+4];
	mul.wide.s32 	%rd43, %r19, 4;
	add.s64 	%rd44, %rd37, %rd43;
	ld.global.f32 	%f57, [%rd44];
	fma.rn.f32 	%f67, %f56, %f57, %f55;
	add.s32 	%r39, %r39, 2;
$L__BB0_11:
	and.b32  	%r32, %r18, 1;
	setp.eq.b32 	%p11, %r32, 1;
	not.pred 	%p12, %p11;
	@%p12 bra 	$L__BB0_13;
	add.s32 	%r33, %r39, %r3;
	mul.wide.u32 	%rd45, %r33, 4;
	add.s64 	%rd46, %rd2, %rd45;
	ld.global.f32 	%f58, [%rd46];
	mad.lo.s32 	%r34, %r39, %r19, %r2;
	mul.wide.s32 	%rd47, %r34, 4;
	add.s64 	%rd48, %rd1, %rd47;
	ld.global.f32 	%f59, [%rd48];
	fma.rn.f32 	%f67, %f58, %f59, %f67;
$L__BB0_13:
	mad.lo.s32 	%r35, %r19, %r1, %r2;
	cvta.to.global.u64 	%rd49, %rd6;
	mul.wide.s32 	%rd50, %r35, 4;
	add.s64 	%rd51, %rd49, %rd50;
	st.global.f32 	[%rd51], %f67;
$L__BB0_14:
	ret;

}
	// .globl	_Z12matmul_tiledPfS_S_i
.visible .entry _Z12matmul_tiledPfS_S_i(
	.param .u64 .ptr .align 1 _Z12matmul_tiledPfS_S_i_param_0,
	.param .u64 .ptr .align 1 _Z12matmul_tiledPfS_S_i_param_1,
	.param .u64 .ptr .align 1 _Z12matmul_tiledPfS_S_i_param_2,
	.param .u32 _Z12matmul_tiledPfS_S_i_param_3
)
{
	.reg .pred 	%p<3>;
	.reg .b32 	%r<37>;
	.reg .b32 	%f<105>;
	.reg .b64 	%rd<13>;
	// demoted variable
	.shared .align 4 .b8 _ZZ12matmul_tiledPfS_S_iE3Ads[4096];
	// demoted variable
	.shared .align 4 .b8 _ZZ12matmul_tiledPfS_S_iE3Bds[4096];
	ld.param.u64 	%rd3, [_Z12matmul_tiledPfS_S_i_param_0];
	ld.param.u64 	%rd4, [_Z12matmul_tiledPfS_S_i_param_1];
	ld.param.u64 	%rd5, [_Z12matmul_tiledPfS_S_i_param_2];
	ld.param.u32 	%r19, [_Z12matmul_tiledPfS_S_i_param_3];
	mov.u32 	%r20, %ctaid.x;
	mov.u32 	%r21, %ctaid.y;
	mov.u32 	%r1, %tid.x;
	mov.u32 	%r2, %tid.y;
	shl.b32 	%r22, %r21, 5;
	add.s32 	%r3, %r22, %r2;
	shl.b32 	%r4, %r20, 5;
	setp.lt.s32 	%p1, %r19, 32;
	mov.f32 	%f104, 0f00000000;
	@%p1 bra 	$L__BB1_3;
	shl.b32 	%r23, %r2, 7;
	mov.u32 	%r24, _ZZ12matmul_tiledPfS_S_iE3Ads;
	add.s32 	%r5, %r24, %r23;
	shl.b32 	%r25, %r1, 2;
	add.s32 	%r6, %r5, %r25;
	mov.u32 	%r26, _ZZ12matmul_tiledPfS_S_iE3Bds;
	add.s32 	%r8, %r26, %r25;
	add.s32 	%r7, %r8, %r23;
	shr.s32 	%r27, %r19, 31;
	shr.u32 	%r28, %r27, 27;
	add.s32 	%r29, %r19, %r28;
	shr.s32 	%r30, %r29, 5;
	neg.s32 	%r36, %r30;
	mad.lo.s32 	%r35, %r19, %r3, %r1;
	mad.lo.s32 	%r31, %r2, %r19, %r1;
	add.s32 	%r34, %r31, %r4;
	shl.b32 	%r12, %r19, 5;
	cvta.to.global.u64 	%rd1, %rd3;
	cvta.to.global.u64 	%rd2, %rd4;
	mov.f32 	%f104, 0f00000000;
$L__BB1_2:
	mul.wide.s32 	%rd6, %r35, 4;
	add.s64 	%rd7, %rd1, %rd6;
	ld.global.f32 	%f6, [%rd7];
	st.shared.f32 	[%r6], %f6;
	mul.wide.u32 	%rd8, %r34, 4;
	add.s64 	%rd9, %rd2, %rd8;
	ld.global.f32 	%f7, [%rd9];
	st.shared.f32 	[%r7], %f7;
	bar.sync 	0;
	ld.shared.f32 	%f8, [%r5];
	ld.shared.f32 	%f9, [%r8];
	fma.rn.f32 	%f10, %f8, %f9, %f104;
	ld.shared.f32 	%f11, [%r5+4];
	ld.shared.f32 	%f12, [%r8+128];
	fma.rn.f32 	%f13, %f11, %f12, %f10;
	ld.shared.f32 	%f14, [%r5+8];
	ld.shared.f32 	%f15, [%r8+256];
	fma.rn.f32 	%f16, %f14, %f15, %f13;
	ld.shared.f32 	%f17, [%r5+12];
	ld.shared.f32 	%f18, [%r8+384];
	fma.rn.f32 	%f19, %f17, %f18, %f16;
	ld.shared.f32 	%f20, [%r5+16];
	ld.shared.f32 	%f21, [%r8+512];
	fma.rn.f32 	%f22, %f20, %f21, %f19;
	ld.shared.f32 	%f23, [%r5+20];
	ld.shared.f32 	%f24, [%r8+640];
	fma.rn.f32 	%f25, %f23, %f24, %f22;
	ld.shared.f32 	%f26, [%r5+24];
	ld.shared.f32 	%f27, [%r8+768];
	fma.rn.f32 	%f28, %f26, %f27, %f25;
	ld.shared.f32 	%f29, [%r5+28];
	ld.shared.f32 	%f30, [%r8+896];
	fma.rn.f32 	%f31, %f29, %f30, %f28;
	ld.shared.f32 	%f32, [%r5+32];
	ld.shared.f32 	%f33, [%r8+1024];
	fma.rn.f32 	%f34, %f32, %f33, %f31;
	ld.shared.f32 	%f35, [%r5+36];
	ld.shared.f32 	%f36, [%r8+1152];
	fma.rn.f32 	%f37, %f35, %f36, %f34;
	ld.shared.f32 	%f38, [%r5+40];
	ld.shared.f32 	%f39, [%r8+1280];
	fma.rn.f32 	%f40, %f38, %f39, %f37;
	ld.shared.f32 	%f41, [%r5+44];
	ld.shared.f32 	%f42, [%r8+1408];
	fma.rn.f32 	%f43, %f41, %f42, %f40;
	ld.shared.f32 	%f44, [%r5+48];
	ld.shared.f32 	%f45, [%r8+1536];
	fma.rn.f32 	%f46, %f44, %f45, %f43;
	ld.shared.f32 	%f47, [%r5+52];
	ld.shared.f32 	%f48, [%r8+1664];
	fma.rn.f32 	%f49, %f47, %f48, %f46;
	ld.shared.f32 	%f50, [%r5+56];
	ld.shared.f32 	%f51, [%r8+1792];
	fma.rn.f32 	%f52, %f50, %f51, %f49;
	ld.shared.f32 	%f53, [%r5+60];
	ld.shared.f32 	%f54, [%r8+1920];
	fma.rn.f32 	%f55, %f53, %f54, %f52;
	ld.shared.f32 	%f56, [%r5+64];
	ld.shared.f32 	%f57, [%r8+2048];
	fma.rn.f32 	%f58, %f56, %f57, %f55;
	ld.shared.f32 	%f59, [%r5+68];
	ld.shared.f32 	%f60, [%r8+2176];
	fma.rn.f32 	%f61, %f59, %f60, %f58;
	ld.shared.f32 	%f62, [%r5+72];
	ld.shared.f32 	%f63, [%r8+2304];
	fma.rn.f32 	%f64, %f62, %f63, %f61;
	ld.shared.f32 	%f65, [%r5+76];
	ld.shared.f32 	%f66, [%r8+2432];
	fma.rn.f32 	%f67, %f65, %f66, %f64;
	ld.shared.f32 	%f68, [%r5+80];
	ld.shared.f32 	%f69, [%r8+2560];
	fma.rn.f32 	%f70, %f68, %f69, %f67;
	ld.shared.f32 	%f71, [%r5+84];
	ld.shared.f32 	%f72, [%r8+2688];
	fma.rn.f32 	%f73, %f71, %f72, %f70;
	ld.shared.f32 	%f74, [%r5+88];
	ld.shared.f32 	%f75, [%r8+2816];
	fma.rn.f32 	%f76, %f74, %f75, %f73;
	ld.shared.f32 	%f77, [%r5+92];
	ld.shared.f32 	%f78, [%r8+2944];
	fma.rn.f32 	%f79, %f77, %f78, %f76;
	ld.shared.f32 	%f80, [%r5+96];
	ld.shared.f32 	%f81, [%r8+3072];
	fma.rn.f32 	%f82, %f80, %f81, %f79;
	ld.shared.f32 	%f83, [%r5+100];
	ld.shared.f32 	%f84, [%r8+3200];
	fma.rn.f32 	%f85, %f83, %f84, %f82;
	ld.shared.f32 	%f86, [%r5+104];
	ld.shared.f32 	%f87, [%r8+3328];
	fma.rn.f32 	%f88, %f86, %f87, %f85;
	ld.shared.f32 	%f89, [%r5+108];
	ld.shared.f32 	%f90, [%r8+3456];
	fma.rn.f32 	%f91, %f89, %f90, %f88;
	ld.shared.f32 	%f92, [%r5+112];
	ld.shared.f32 	%f93, [%r8+3584];
	fma.rn.f32 	%f94, %f92, %f93, %f91;
	ld.shared.f32 	%f95, [%r5+116];
	ld.shared.f32 	%f96, [%r8+3712];
	fma.rn.f32 	%f97, %f95, %f96, %f94;
	ld.shared.f32 	%f98, [%r5+120];
	ld.shared.f32 	%f99, [%r8+3840];
	fma.rn.f32 	%f100, %f98, %f99, %f97;
	ld.shared.f32 	%f101, [%r5+124];
	ld.shared.f32 	%f102, [%r8+3968];
	fma.rn.f32 	%f104, %f101, %f102, %f100;
	bar.sync 	0;
	add.s32 	%r36, %r36, 1;
	setp.ne.s32 	%p2, %r36, 0;
	add.s32 	%r35, %r35, 32;
	add.s32 	%r34, %r34, %r12;
	@%p2 bra 	$L__BB1_2;
$L__BB1_3:
	cvta.to.global.u64 	%rd10, %rd5;
	add.s32 	%r32, %r4, %r1;
	mad.lo.s32 	%r33, %r19, %r3, %r32;
	mul.wide.s32 	%rd11, %r33, 4;
	add.s64 	%rd12, %rd10, %rd11;
	st.global.f32 	[%rd12], %f104;
	ret;

}


// ===== COMPILED SASS (sm_100) =====

	.target	sm_100

	.elftype	@"ET_EXEC"


//--------------------- .note.nv.tkinfo           --------------------------
	.section	.note.nv.tkinfo,"",@"SHT_NOTE"
	.sectionflags	@"SHF_NOTE_NV_TKINFO"
	.tkinfo
        /*0018*/ 	.word	0x00000002
        /*0030*/ 	.string	""
        /*0030*/ 	.string	"ptxas"
        /*0030*/ 	.string	"Cuda compilation tools, release 13.0, V13.0.88"
        /*0030*/ 	.string	"Build cuda_13.0.r13.0/compiler.36424714_0"
        /*0030*/ 	.string	"-arch sm_100 -m 64 "



//--------------------- .note.nv.cuinfo           --------------------------
	.section	.note.nv.cuinfo,"",@"SHT_NOTE"
	.sectionflags	@"SHF_NOTE_NV_CUINFO"
        /*0018*/ 	.short	0x0002
        /*001a*/ 	.short	0x0064
        /*001c*/ 	.short	0x0082
	.zero		2


//--------------------- .nv.info                  --------------------------
	.section	.nv.info,"",@"SHT_CUDA_INFO"
	.align	4


	//----- nvinfo : EIATTR_REGCOUNT
	.align		4
        /*0000*/ 	.byte	0x04, 0x2f
        /*0002*/ 	.short	(.L_1 - .L_0)
	.align		4
.L_0:
        /*0004*/ 	.word	index@(_Z10matmul_gpuPfS_S_iii)
        /*0008*/ 	.word	0x00000020


	//----- nvinfo : EIATTR_FRAME_SIZE
	.align		4
.L_1:
        /*000c*/ 	.byte	0x04, 0x11
        /*000e*/ 	.short	(.L_3 - .L_2)
	.align		4
.L_2:
        /*0010*/ 	.word	index@(_Z10matmul_gpuPfS_S_iii)
        /*0014*/ 	.word	0x00000000


	//----- nvinfo : EIATTR_REGCOUNT
	.align		4
.L_3:
        /*0018*/ 	.byte	0x04, 0x2f
        /*001a*/ 	.short	(.L_5 - .L_4)
	.align		4
.L_4:
        /*001c*/ 	.word	index@(_Z12matmul_tiledPfS_S_i)
        /*0020*/ 	.word	0x00000020


	//----- nvinfo : EIATTR_FRAME_SIZE
	.align		4
.L_5:
        /*0024*/ 	.byte	0x04, 0x11
        /*0026*/ 	.short	(.L_7 - .L_6)
	.align		4
.L_6:
        /*0028*/ 	.word	index@(_Z12matmul_tiledPfS_S_i)
        /*002c*/ 	.word	0x00000000


	//----- nvinfo : EIATTR_MIN_STACK_SIZE
	.align		4
.L_7:
        /*0030*/ 	.byte	0x04, 0x12
        /*0032*/ 	.short	(.L_9 - .L_8)
	.align		4
.L_8:
        /*0034*/ 	.word	index@(_Z12matmul_tiledPfS_S_i)
        /*0038*/ 	.word	0x00000000


	//----- nvinfo : EIATTR_MIN_STACK_SIZE
	.align		4
.L_9:
        /*003c*/ 	.byte	0x04, 0x12
        /*003e*/ 	.short	(.L_11 - .L_10)
	.align		4
.L_10:
        /*0040*/ 	.word	index@(_Z10matmul_gpuPfS_S_iii)
        /*0044*/ 	.word	0x00000000
.L_11:


//--------------------- .nv.compat                --------------------------
	.section	.nv.compat,"",@"SHT_CUDA_COMPAT_INFO"
	.align	4
        /*0000*/ 	.byte	0x02, 0x09, 0x00, 0x00, 0x02, 0x02, 0x01, 0x00, 0x02, 0x05, 0x05, 0x00, 0x03, 0x07, 0x01, 0x01
        /*0010*/ 	.byte	0x02, 0x03, 0x00, 0x00, 0x02, 0x06, 0x01, 0x00, 0x04, 0x0b, 0x08, 0x00, 0x09, 0x00, 0x00, 0x00
        /*0020*/ 	.byte	0x00, 0x00, 0x00, 0x00


//--------------------- .nv.info._Z12matmul_tiledPfS_S_i --------------------------
	.section	.nv.info._Z12matmul_tiledPfS_S_i,"",@"SHT_CUDA_INFO"
	.sectionflags	@""
	.align	4


	//----- nvinfo : EIATTR_CUDA_API_VERSION
	.align		4
        /*0000*/ 	.byte	0x04, 0x37
        /*0002*/ 	.short	(.L_13 - .L_12)
.L_12:
        /*0004*/ 	.word	0x00000082


	//----- nvinfo : EIATTR_KPARAM_INFO
	.align		4
.L_13:
        /*0008*/ 	.byte	0x04, 0x17
        /*000a*/ 	.short	(.L_15 - .L_14)
.L_14:
        /*000c*/ 	.word	0x00000000
        /*0010*/ 	.short	0x0003
        /*0012*/ 	.short	0x0018
        /*0014*/ 	.byte	0x00, 0xf0, 0x11, 0x00


	//----- nvinfo : EIATTR_KPARAM_INFO
	.align		4
.L_15:
        /*0018*/ 	.byte	0x04, 0x17
        /*001a*/ 	.short	(.L_17 - .L_16)
.L_16:
        /*001c*/ 	.word	0x00000000
        /*0020*/ 	.short	0x0002
        /*0022*/ 	.short	0x0010
        /*0024*/ 	.byte	0x00, 0xf5, 0x21, 0x00


	//----- nvinfo : EIATTR_KPARAM_INFO
	.align		4
.L_17:
        /*0028*/ 	.byte	0x04, 0x17
        /*002a*/ 	.short	(.L_19 - .L_18)
.L_18:
        /*002c*/ 	.word	0x00000000
        /*0030*/ 	.short	0x0001
        /*0032*/ 	.short	0x0008
        /*0034*/ 	.byte	0x00, 0xf5, 0x21, 0x00


	//----- nvinfo : EIATTR_KPARAM_INFO
	.align		4
.L_19:
        /*0038*/ 	.byte	0x04, 0x17
        /*003a*/ 	.short	(.L_21 - .L_20)
.L_20:
        /*003c*/ 	.word	0x00000000
        /*0040*/ 	.short	0x0000
        /*0042*/ 	.short	0x0000
        /*0044*/ 	.byte	0x00, 0xf5, 0x21, 0x00


	//----- nvinfo : EIATTR_SPARSE_MMA_MASK
	.align		4
.L_21:
        /*0048*/ 	.byte	0x03, 0x50
        /*004a*/ 	.short	0x0000


	//----- nvinfo : EIATTR_MAXREG_COUNT
	.align		4
        /*004c*/ 	.byte	0x03, 0x1b
        /*004e*/ 	.short	0x00ff


	//----- nvinfo : EIATTR_NUM_BARRIERS
	.align		4
        /*0050*/ 	.byte	0x02, 0x4c
        /*0052*/ 	.byte	0x01
	.zero		1


	//----- nvinfo : EIATTR_MERCURY_ISA_VERSION
	.align		4
        /*0054*/ 	.byte	0x03, 0x5f
        /*0056*/ 	.short	0x0101


	//----- nvinfo : EIATTR_VRC_CTA_INIT_COUNT
	.align		4
        /*0058*/ 	.byte	0x02, 0x4a
	.zero		1
	.zero		1


	//----- nvinfo : EIATTR_EXIT_INSTR_OFFSETS
	.align		4
        /*005c*/ 	.byte	0x04, 0x1c
        /*005e*/ 	.short	(.L_23 - .L_22)


	//   ....[0]....
.L_22:
        /*0060*/ 	.word	0x00000780


	//----- nvinfo : EIATTR_CBANK_PARAM_SIZE
	.align		4
.L_23:
        /*0064*/ 	.byte	0x03, 0x19
        /*0066*/ 	.short	0x001c


	//----- nvinfo : EIATTR_PARAM_CBANK
	.align		4
        /*0068*/ 	.byte	0x04, 0x0a
        /*006a*/ 	.short	(.L_25 - .L_24)
	.align		4
.L_24:
        /*006c*/ 	.word	index@(.nv.constant0._Z12matmul_tiledPfS_S_i)
        /*0070*/ 	.short	0x0380
        /*0072*/ 	.short	0x001c


	//----- nvinfo : EIATTR_SW_WAR
	.align		4
.L_25:
        /*0074*/ 	.byte	0x04, 0x36
        /*0076*/ 	.short	(.L_27 - .L_26)
.L_26:
        /*0078*/ 	.word	0x00000008
.L_27:


//--------------------- .nv.info._Z10matmul_gpuPfS_S_iii --------------------------
	.section	.nv.info._Z10matmul_gpuPfS_S_iii,"",@"SHT_CUDA_INFO"
	.sectionflags	@""
	.align	4


	//----- nvinfo : EIATTR_CUDA_API_VERSION
	.align		4
        /*0000*/ 	.byte	0x04, 0x37
        /*0002*/ 	.short	(.L_29 - .L_28)
.L_28:
        /*0004*/ 	.word	0x00000082


	//----- nvinfo : EIATTR_KPARAM_INFO
	.align		4
.L_29:
        /*0008*/ 	.byte	0x04, 0x17
        /*000a*/ 	.short	(.L_31 - .L_30)
.L_30:
        /*000c*/ 	.word	0x00000000
        /*0010*/ 	.short	0x0005
        /*0012*/ 	.short	0x0020
        /*0014*/ 	.byte	0x00, 0xf0, 0x11, 0x00


	//----- nvinfo : EIATTR_KPARAM_INFO
	.align		4
.L_31:
        /*0018*/ 	.byte	0x04, 0x17
        /*001a*/ 	.short	(.L_33 - .L_32)
.L_32:
        /*001c*/ 	.word	0x00000000
        /*0020*/ 	.short	0x0004
        /*0022*/ 	.short	0x001c
        /*0024*/ 	.byte	0x00, 0xf0, 0x11, 0x00


	//----- nvinfo : EIATTR_KPARAM_INFO
	.align		4
.L_33:
        /*0028*/ 	.byte	0x04, 0x17
        /*002a*/ 	.short	(.L_35 - .L_34)
.L_34:
        /*002c*/ 	.word	0x00000000
        /*0030*/ 	.short	0x0003
        /*0032*/ 	.short	0x0018
        /*0034*/ 	.byte	0x00, 0xf0, 0x11, 0x00


	//----- nvinfo : EIATTR_KPARAM_INFO
	.align		4
.L_35:
        /*0038*/ 	.byte	0x04, 0x17
        /*003a*/ 	.short	(.L_37 - .L_36)
.L_36:
        /*003c*/ 	.word	0x00000000
        /*0040*/ 	.short	0x0002
        /*0042*/ 	.short	0x0010
        /*0044*/ 	.byte	0x00, 0xf5, 0x21, 0x00


	//----- nvinfo : EIATTR_KPARAM_INFO
	.align		4
.L_37:
        /*0048*/ 	.byte	0x04, 0x17
        /*004a*/ 	.short	(.L_39 - .L_38)
.L_38:
        /*004c*/ 	.word	0x00000000
        /*0050*/ 	.short	0x0001
        /*0052*/ 	.short	0x0008
        /*0054*/ 	.byte	0x00, 0xf5, 0x21, 0x00


	//----- nvinfo : EIATTR_KPARAM_INFO
	.align		4
.L_39:
        /*0058*/ 	.byte	0x04, 0x17
        /*005a*/ 	.short	(.L_41 - .L_40)
.L_40:
        /*005c*/ 	.word	0x00000000
        /*0060*/ 	.short	0x0000
        /*0062*/ 	.short	0x0000
        /*0064*/ 	.byte	0x00, 0xf5, 0x21, 0x00


	//----- nvinfo : EIATTR_SPARSE_MMA_MASK
	.align		4
.L_41:
        /*0068*/ 	.byte	0x03, 0x50
        /*006a*/ 	.short	0x0000


	//----- nvinfo : EIATTR_MAXREG_COUNT
	.align		4
        /*006c*/ 	.byte	0x03, 0x1b
        /*006e*/ 	.short	0x00ff


	//----- nvinfo : EIATTR_MERCURY_ISA_VERSION
	.align		4
        /*0070*/ 	.byte	0x03, 0x5f
        /*0072*/ 	.short	0x0101


	//----- nvinfo : EIATTR_VRC_CTA_INIT_COUNT
	.align		4
        /*0074*/ 	.byte	0x02, 0x4a
	.zero		1
	.zero		1


	//----- nvinfo : EIATTR_EXIT_INSTR_OFFSETS
	.align		4
        /*0078*/ 	.byte	0x04, 0x1c
        /*007a*/ 	.short	(.L_43 - .L_42)


	//   ....[0]....
.L_42:
        /*007c*/ 	.word	0x000000d0


	//   ....[1]....
        /*0080*/ 	.word	0x000008f0


	//----- nvinfo : EIATTR_CBANK_PARAM_SIZE
	.align		4
.L_43:
        /*0084*/ 	.byte	0x03, 0x19
        /*0086*/ 	.short	0x0024


	//----- nvinfo : EIATTR_PARAM_CBANK
	.align		4
        /*0088*/ 	.byte	0x04, 0x0a
        /*008a*/ 	.short	(.L_45 - .L_44)
	.align		4
.L_44:
        /*008c*/ 	.word	index@(.nv.constant0._Z10matmul_gpuPfS_S_iii)
        /*0090*/ 	.short	0x0380
        /*0092*/ 	.short	0x0024


	//----- nvinfo : EIATTR_SW_WAR
	.align		4
.L_45:
        /*0094*/ 	.byte	0x04, 0x36
        /*0096*/ 	.short	(.L_47 - .L_46)
.L_46:
        /*0098*/ 	.word	0x00000008
.L_47:


//--------------------- .nv.callgraph             --------------------------
	.section	.nv.callgraph,"",@"SHT_CUDA_CALLGRAPH"
	.align	4
	.sectionentsize	8
	.align		4
        /*0000*/ 	.word	0x00000000
	.align		4
        /*0004*/ 	.word	0xffffffff
	.align		4
        /*0008*/ 	.word	0x00000000
	.align		4
        /*000c*/ 	.word	0xfffffffe
	.align		4
        /*0010*/ 	.word	0x00000000
	.align		4
        /*0014*/ 	.word	0xfffffffd
	.align		4
        /*0018*/ 	.word	0x00000000
	.align		4
        /*001c*/ 	.word	0xfffffffc


//--------------------- .text._Z12matmul_tiledPfS_S_i --------------------------
	.section	.text._Z12matmul_tiledPfS_S_i,"ax",@progbits
	.align	128
        .global         _Z12matmul_tiledPfS_S_i
        .type           _Z12matmul_tiledPfS_S_i,@function
        .size           _Z12matmul_tiledPfS_S_i,(.L_x_8 - _Z12matmul_tiledPfS_S_i)
        .other          _Z12matmul_tiledPfS_S_i,@"STO_CUDA_ENTRY STV_DEFAULT"
_Z12matmul_tiledPfS_S_i:
.text._Z12matmul_tiledPfS_S_i:
[----:B------:R-:W-:Y:S01]  /*0000*/  LDC R1, c[0x0][0x37c] ;  /* 0x0000df00ff017b82 */ /* 0x000fe20000000800 */
[----:B------:R-:W0:Y:S07]  /*0010*/  S2R R5, SR_CTAID.Y ;  /* 0x0000000000057919 */ /* 0x000e2e0000002600 */
[----:B------:R-:W1:Y:S01]  /*0020*/  LDC R0, c[0x0][0x398] ;  /* 0x0000e600ff007b82 */ /* 0x000e620000000800 */
[----:B------:R-:W2:Y:S01]  /*0030*/  LDCU.64 UR8, c[0x0][0x358] ;  /* 0x00006b00ff0877ac */ /* 0x000ea20008000a00 */
[----:B------:R-:W-:Y:S01]  /*0040*/  HFMA2 R11, -RZ, RZ, 0, 0 ;  /* 0x00000000ff0b7431 */ /* 0x000fe200000001ff */
[----:B------:R-:W0:Y:S01]  /*0050*/  S2R R8, SR_TID.Y ;  /* 0x0000000000087919 */ /* 0x000e220000002200 */
[----:B------:R-:W3:Y:S04]  /*0060*/  S2R R7, SR_CTAID.X ;  /* 0x0000000000077919 */ /* 0x000ee80000002500 */
[----:B------:R-:W4:Y:S01]  /*0070*/  LDC.64 R22, c[0x0][0x390] ;  /* 0x0000e400ff167b82 */ /* 0x000f220000000a00 */
[----:B------:R-:W3:Y:S01]  /*0080*/  S2R R9, SR_TID.X ;  /* 0x0000000000097919 */ /* 0x000ee20000002100 */
[----:B-1----:R-:W-:-:S02]  /*0090*/  ISETP.GE.AND P0, PT, R0, 0x20, PT ;  /* 0x000000200000780c */ /* 0x002fc40003f06270 */
[----:B0-----:R-:W-:Y:S02]  /*00a0*/  LEA R5, R5, R8, 0x5 ;  /* 0x0000000805057211 */ /* 0x001fe400078e28ff */
[----:B---3--:R-:W-:-:S05]  /*00b0*/  LEA R2, R7, R9, 0x5 ;  /* 0x0000000907027211 */ /* 0x008fca00078e28ff */
[----:B------:R-:W-:-:S04]  /*00c0*/  IMAD R3, R5, R0, R2 ;  /* 0x0000000005037224 */ /* 0x000fc800078e0202 */
[----:B----4-:R-:W-:Y:S01]  /*00d0*/  IMAD.WIDE R22, R3, 0x4, R22 ;  /* 0x0000000403167825 */ /* 0x010fe200078e0216 */
[----:B--2---:R-:W-:Y:S06]  /*00e0*/  @!P0 BRA `(.L_x_0) ;  /* 0x0000000400a08947 */ /* 0x004fec0003800000 */
[----:B------:R-:W0:Y:S01]  /*00f0*/  S2UR UR6, SR_CgaCtaId ;  /* 0x00000000000679c3 */ /* 0x000e220000008800 */
[----:B------:R-:W-:Y:S01]  /*0100*/  UMOV UR4, 0x400 ;  /* 0x0000040000047882 */ /* 0x000fe20000000000 */
[----:B------:R-:W-:Y:S01]  /*0110*/  SHF.R.S32.HI R3, RZ, 0x1f, R0 ;  /* 0x0000001fff037819 */ /* 0x000fe20000011400 */
[----:B------:R-:W-:Y:S01]  /*0120*/  UIADD3 UR5, UPT, UPT, UR4, 0x1000, URZ ;  /* 0x0000100004057890 */ /* 0x000fe2000fffe0ff */
[-CC-:B------:R-:W-:Y:S01]  /*0130*/  IMAD R2, R8, R0.reuse, R9.reuse ;  /* 0x0000000008027224 */ /* 0x180fe200078e0209 */
[----:B------:R-:W-:Y:S02]  /*0140*/  MOV R11, RZ ;  /* 0x000000ff000b7202 */ /* 0x000fe40000000f00 */
[----:B------:R-:W-:Y:S01]  /*0150*/  LEA.HI R4, R3, R0, RZ, 0x5 ;  /* 0x0000000003047211 */ /* 0x000fe200078f28ff */
[----:B------:R-:W1:Y:S01]  /*0160*/  LDC.64 R20, c[0x0][0x380] ;  /* 0x0000e000ff147b82 */ /* 0x000e620000000a00 */
[----:B------:R-:W-:Y:S01]  /*0170*/  LEA R3, R7, R2, 0x5 ;  /* 0x0000000207037211 */ /* 0x000fe200078e28ff */
[----:B------:R-:W-:Y:S01]  /*0180*/  IMAD R2, R5, R0, R9 ;  /* 0x0000000005027224 */ /* 0x000fe200078e0209 */
[----:B------:R-:W-:-:S04]  /*0190*/  SHF.R.S32.HI R4, RZ, 0x5, R4 ;  /* 0x00000005ff047819 */ /* 0x000fc80000011404 */
[----:B------:R-:W-:Y:S01]  /*01a0*/  IADD3 R4, PT, PT, -R4, RZ, RZ ;  /* 0x000000ff04047210 */ /* 0x000fe20007ffe1ff */
[----:B------:R-:W2:Y:S01]  /*01b0*/  LDC.64 R18, c[0x0][0x388] ;  /* 0x0000e200ff127b82 */ /* 0x000ea20000000a00 */
[----:B0-----:R-:W-:Y:S02]  /*01c0*/  ULEA UR4, UR6, UR4, 0x18 ;  /* 0x0000000406047291 */ /* 0x001fe4000f8ec0ff */
[----:B------:R-:W-:-:S04]  /*01d0*/  ULEA UR5, UR6, UR5, 0x18 ;  /* 0x0000000506057291 */ /* 0x000fc8000f8ec0ff */
[C---:B------:R-:W-:Y:S02]  /*01e0*/  LEA R16, R8.reuse, UR4, 0x7 ;  /* 0x0000000408107c11 */ /* 0x040fe4000f8e38ff */
[C---:B------:R-:W-:Y:S02]  /*01f0*/  LEA R6, R9.reuse, UR5, 0x2 ;  /* 0x0000000509067c11 */ /* 0x040fe4000f8e10ff */
[----:B------:R-:W-:Y:S02]  /*0200*/  LEA R7, R9, R16, 0x2 ;  /* 0x0000001009077211 */ /* 0x000fe400078e10ff */
[----:B------:R-:W-:-:S07]  /*0210*/  LEA R5, R8, R6, 0x7 ;  /* 0x0000000608057211 */ /* 0x000fce00078e38ff */
.L_x_1:
[----:B-1----:R-:W-:-:S04]  /*0220*/  IMAD.WIDE R24, R2, 0x4, R20 ;  /* 0x0000000402187825 */ /* 0x002fc800078e0214 */
[----:B--2---:R-:W-:Y:S02]  /*0230*/  IMAD.WIDE.U32 R8, R3, 0x4, R18 ;  /* 0x0000000403087825 */ /* 0x004fe400078e0012 */
[----:B------:R-:W2:Y:S04]  /*0240*/  LDG.E R24, desc[UR8][R24.64] ;  /* 0x0000000818187981 */ /* 0x000ea8000c1e1900 */
[----:B------:R-:W3:Y:S01]  /*0250*/  LDG.E R26, desc[UR8][R8.64] ;  /* 0x00000008081a7981 */ /* 0x000ee2000c1e1900 */
[----:B------:R-:W-:Y:S02]  /*0260*/  IADD3 R4, PT, PT, R4, 0x1, RZ ;  /* 0x0000000104047810 */ /* 0x000fe40007ffe0ff */
[----:B------:R-:W-:Y:S02]  /*0270*/  IADD3 R2, PT, PT, R2, 0x20, RZ ;  /* 0x0000002002027810 */ /* 0x000fe40007ffe0ff */
[----:B------:R-:W-:-:S02]  /*0280*/  ISETP.NE.AND P0, PT, R4, RZ, PT ;  /* 0x000000ff0400720c */ /* 0x000fc40003f05270 */
[----:B------:R-:W-:Y:S01]  /*0290*/  LEA R3, R0, R3, 0x5 ;  /* 0x0000000300037211 */ /* 0x000fe200078e28ff */
[----:B--2---:R-:W-:Y:S04]  /*02a0*/  STS [R7], R24 ;  /* 0x0000001807007388 */ /* 0x004fe80000000800 */
[----:B---3--:R-:W-:Y:S01]  /*02b0*/  STS [R5], R26 ;  /* 0x0000001a05007388 */ /* 0x008fe20000000800 */
[----:B------:R-:W-:Y:S06]  /*02c0*/  BAR.SYNC.DEFER_BLOCKING 0x0 ;  /* 0x0000000000007b1d */ /* 0x000fec0000010000 */
[----:B------:R-:W-:Y:S04]  /*02d0*/  LDS R10, [R6] ;  /* 0x00000000060a7984 */ /* 0x000fe80000000800 */
[----:B------:R-:W0:Y:S04]  /*02e0*/  LDS.128 R12, [R16] ;  /* 0x00000000100c7984 */ /* 0x000e280000000c00 */
[----:B------:R-:W1:Y:S04]  /*02f0*/  LDS R27, [R6+0x80] ;  /* 0x00008000061b7984 */ /* 0x000e680000000800 */
[----:B------:R-:W2:Y:S04]  /*0300*/  LDS R17, [R6+0x100] ;  /* 0x0001000006117984 */ /* 0x000ea80000000800 */
[----:B------:R-:W3:Y:S04]  /*0310*/  LDS R29, [R6+0x180] ;  /* 0x00018000061d7984 */ /* 0x000ee80000000800 */
[----:B------:R-:W-:Y:S01]  /*0320*/  LDS R25, [R6+0x380] ;  /* 0x0003800006197984 */ /* 0x000fe20000000800 */
[----:B0-----:R-:W-:-:S03]  /*0330*/  FFMA R10, R12, R10, R11 ;  /* 0x0000000a0c0a7223 */ /* 0x001fc6000000000b */
[----:B------:R-:W-:Y:S01]  /*0340*/  LDS R12, [R6+0x280] ;  /* 0x00028000060c7984 */ /* 0x000fe20000000800 */
[----:B-1----:R-:W-:-:S03]  /*0350*/  FFMA R28, R27, R13, R10 ;  /* 0x0000000d1b1c7223 */ /* 0x002fc6000000000a */
[----:B------:R-:W-:Y:S01]  /*0360*/  LDS R13, [R6+0x200] ;  /* 0x00020000060d7984 */ /* 0x000fe20000000800 */
[----:B--2---:R-:W-:-:S03]  /*0370*/  FFMA R14, R17, R14, R28 ;  /* 0x0000000e110e7223 */ /* 0x004fc6000000001c */
[----:B------:R-:W0:Y:S01]  /*0380*/  LDS.128 R8, [R16+0x10] ;  /* 0x0000100010087984 */ /* 0x000e220000000c00 */
[----:B---3--:R-:W-:-:S03]  /*0390*/  FFMA R15, R29, R15, R14 ;  /* 0x0000000f1d0f7223 */ /* 0x008fc6000000000e */
[----:B------:R-:W1:Y:S01]  /*03a0*/  LDS R17, [R6+0x300] ;  /* 0x0003000006117984 */ /* 0x000e620000000800 */
[----:B0-----:R-:W-:-:S03]  /*03b0*/  FFMA R13, R8, R13, R15 ;  /* 0x0000000d080d7223 */ /* 0x001fc6000000000f */
[----:B------:R-:W-:Y:S01]  /*03c0*/  LDS R8, [R6+0x480] ;  /* 0x0004800006087984 */ /* 0x000fe20000000800 */
[----:B------:R-:W-:-:S03]  /*03d0*/  FFMA R24, R12, R9, R13 ;  /* 0x000000090c187223 */ /* 0x000fc6000000000d */
[----:B------:R-:W-:Y:S01]  /*03e0*/  LDS R9, [R6+0x400] ;  /* 0x0004000006097984 */ /* 0x000fe20000000800 */
[----:B-1----:R-:W-:-:S03]  /*03f0*/  FFMA R10, R17, R10, R24 ;  /* 0x0000000a110a7223 */ /* 0x002fc60000000018 */
[----:B------:R-:W0:Y:S01]  /*0400*/  LDS.128 R12, [R16+0x20] ;  /* 0x00002000100c7984 */ /* 0x000e220000000c00 */
[----:B------:R-:W-:-:S03]  /*0410*/  FFMA R11, R25, R11, R10 ;  /* 0x0000000b190b7223 */ /* 0x000fc6000000000a */
[----:B------:R-:W1:Y:S04]  /*0420*/  LDS R17, [R6+0x500] ;  /* 0x0005000006117984 */ /* 0x000e680000000800 */
[----:B------:R-:W2:Y:S01]  /*0430*/  LDS R25, [R6+0x580] ;  /* 0x0005800006197984 */ /* 0x000ea20000000800 */
[----:B0-----:R-:W-:-:S03]  /*0440*/  FFMA R9, R12, R9, R11 ;  /* 0x000000090c097223 */ /* 0x001fc6000000000b */
[----:B------:R-:W-:Y:S01]  /*0450*/  LDS R12, [R6+0x680] ;  /* 0x00068000060c7984 */ /* 0x000fe20000000800 */
[----:B------:R-:W-:-:S03]  /*0460*/  FFMA R24, R8, R13, R9 ;  /* 0x0000000d08187223 */ /* 0x000fc60000000009 */
[----:B------:R-:W-:Y:S01]  /*0470*/  LDS R13, [R6+0x600] ;  /* 0x00060000060d7984 */ /* 0x000fe20000000800 */
[----:B-1----:R-:W-:-:S03]  /*0480*/  FFMA R14, R17, R14, R24 ;  /* 0x0000000e110e7223 */ /* 0x002fc60000000018 */
[----:B------:R-:W0:Y:S01]  /*0490*/  LDS.128 R8, [R16+0x30] ;  /* 0x0000300010087984 */ /* 0x000e220000000c00 */
[----:B--2---:R-:W-:-:S03]  /*04a0*/  FFMA R15, R25, R15, R14 ;  /* 0x0000000f190f7223 */ /* 0x004fc6000000000e */
        /* <DEDUP_REMOVED lines=19> */
[----:B------:R-:W-:Y:S04]  /*05e0*/  LDS R24, [R6+0xc80] ;  /* 0x000c800006187984 */ /* 0x000fe80000000800 */
[----:B------:R-:W-:Y:S01]  /*05f0*/  LDS R17, [R6+0xd00] ;  /* 0x000d000006117984 */ /* 0x000fe20000000800 */
[----:B0-----:R-:W-:-:S03]  /*0600*/  FFMA R13, R8, R13, R15 ;  /* 0x0000000d080d7223 */ /* 0x001fc6000000000f */
[----:B------:R-:W0:Y:S01]  /*0610*/  LDS R8, [R6+0xb80] ;  /* 0x000b800006087984 */ /* 0x000e220000000800 */
[----:B------:R-:W-:-:S03]  /*0620*/  FFMA R26, R12, R9, R13 ;  /* 0x000000090c1a7223 */ /* 0x000fc6000000000d */
[----:B------:R-:W-:Y:S01]  /*0630*/  LDS R9, [R6+0xc00] ;  /* 0x000c000006097984 */ /* 0x000fe20000000800 */
[----:B-1----:R-:W-:-:S03]  /*0640*/  FFMA R25, R25, R10, R26 ;  /* 0x0000000a19197223 */ /* 0x002fc6000000001a */
[----:B------:R-:W1:Y:S01]  /*0650*/  LDS.128 R12, [R16+0x60] ;  /* 0x00006000100c7984 */ /* 0x000e620000000c00 */
[----:B0-----:R-:W-:-:S03]  /*0660*/  FFMA R11, R8, R11, R25 ;  /* 0x0000000b080b7223 */ /* 0x001fc60000000019 */
[----:B------:R-:W-:Y:S01]  /*0670*/  LDS R25, [R6+0xf80] ;  /* 0x000f800006197984 */ /* 0x000fe20000000800 */
[----:B-1----:R-:W-:-:S03]  /*0680*/  FFMA R9, R12, R9, R11 ;  /* 0x000000090c097223 */ /* 0x002fc6000000000b */
[----:B------:R-:W0:Y:S01]  /*0690*/  LDS R12, [R6+0xd80] ;  /* 0x000d8000060c7984 */ /* 0x000e220000000800 */
[----:B------:R-:W-:-:S03]  /*06a0*/  FFMA R26, R24, R13, R9 ;  /* 0x0000000d181a7223 */ /* 0x000fc60000000009 */
[----:B------:R-:W-:Y:S01]  /*06b0*/  LDS R13, [R6+0xe00] ;  /* 0x000e0000060d7984 */ /* 0x000fe20000000800 */
[----:B------:R-:W-:-:S03]  /*06c0*/  FFMA R17, R17, R14, R26 ;  /* 0x0000000e11117223 */ /* 0x000fc6000000001a */
[----:B------:R-:W1:Y:S04]  /*06d0*/  LDS.128 R8, [R16+0x70] ;  /* 0x0000700010087984 */ /* 0x000e680000000c00 */
[----:B------:R-:W2:Y:S04]  /*06e0*/  LDS R24, [R6+0xe80] ;  /* 0x000e800006187984 */ /* 0x000ea80000000800 */
[----:B------:R-:W3:Y:S01]  /*06f0*/  LDS R14, [R6+0xf00] ;  /* 0x000f0000060e7984 */ /* 0x000ee20000000800 */
[----:B0-----:R-:W-:-:S04]  /*0700*/  FFMA R15, R12, R15, R17 ;  /* 0x0000000f0c0f7223 */ /* 0x001fc80000000011 */
[----:B-1----:R-:W-:-:S04]  /*0710*/  FFMA R13, R8, R13, R15 ;  /* 0x0000000d080d7223 */ /* 0x002fc8000000000f */
[----:B--2---:R-:W-:-:S04]  /*0720*/  FFMA R9, R24, R9, R13 ;  /* 0x0000000918097223 */ /* 0x004fc8000000000d */
[----:B---3--:R-:W-:-:S04]  /*0730*/  FFMA R10, R14, R10, R9 ;  /* 0x0000000a0e0a7223 */ /* 0x008fc80000000009 */
[----:B------:R-:W-:Y:S01]  /*0740*/  FFMA R11, R25, R11, R10 ;  /* 0x0000000b190b7223 */ /* 0x000fe2000000000a */
[----:B------:R-:W-:Y:S06]  /*0750*/  BAR.SYNC.DEFER_BLOCKING 0x0 ;  /* 0x0000000000007b1d */ /* 0x000fec0000010000 */
[----:B------:R-:W-:Y:S05]  /*0760*/  @P0 BRA `(.L_x_1) ;  /* 0xfffffff800ac0947 */ /* 0x000fea000383ffff */
.L_x_0:
[----:B------:R-:W-:Y:S01]  /*0770*/  STG.E desc[UR8][R22.64], R11 ;  /* 0x0000000b16007986 */ /* 0x000fe2000c101908 */
[----:B------:R-:W-:Y:S05]  /*0780*/  EXIT ;  /* 0x000000000000794d */ /* 0x000fea0003800000 */
.L_x_2:
[----:B------:R-:W-:-:S00]  /*0790*/  BRA `(.L_x_2) ;  /* 0xfffffffc00fc7947 */ /* 0x000fc0000383ffff */
[----:B------:R-:W-:-:S00]  /*07a0*/  NOP ;  /* 0x0000000000007918 */ /* 0x000fc00000000000 */
        /* <DEDUP_REMOVED lines=13> */
.L_x_8:


//--------------------- .text._Z10matmul_gpuPfS_S_iii --------------------------
	.section	.text._Z10matmul_gpuPfS_S_iii,"ax",@progbits
	.align	128
        .global         _Z10matmul_gpuPfS_S_iii
        .type           _Z10matmul_gpuPfS_S_iii,@function
        .size           _Z10matmul_gpuPfS_S_iii,(.L_x_9 - _Z10matmul_gpuPfS_S_iii)
        .other          _Z10matmul_gpuPfS_S_iii,@"STO_CUDA_ENTRY STV_DEFAULT"
_Z10matmul_gpuPfS_S_iii:
.text._Z10matmul_gpuPfS_S_iii:
[----:B------:R-:W-:Y:S01]  /*0000*/  LDC R1, c[0x0][0x37c] ;  /* 0x0000df00ff017b82 */ /* 0x000fe20000000800 */
[----:B------:R-:W0:Y:S07]  /*0010*/  S2R R5, SR_TID.X ;  /* 0x0000000000057919 */ /* 0x000e2e0000002100 */
[----:B------:R-:W1:Y:S01]  /*0020*/  LDC R16, c[0x0][0x364] ;  /* 0x0000d900ff107b82 */ /* 0x000e620000000800 */
[----:B------:R-:W2:Y:S01]  /*0030*/  LDCU UR6, c[0x0][0x398] ;  /* 0x00007300ff0677ac */ /* 0x000ea20008000800 */
[----:B------:R-:W1:Y:S06]  /*0040*/  S2R R3, SR_TID.Y ;  /* 0x0000000000037919 */ /* 0x000e6c0000002200 */
[----:B------:R-:W0:Y:S08]  /*0050*/  S2UR UR5, SR_CTAID.X ;  /* 0x00000000000579c3 */ /* 0x000e300000002500 */
[----:B------:R-:W0:Y:S08]  /*0060*/  LDC R0, c[0x0][0x360] ;  /* 0x0000d800ff007b82 */ /* 0x000e300000000800 */
[----:B------:R-:W1:Y:S08]  /*0070*/  S2UR UR4, SR_CTAID.Y ;  /* 0x00000000000479c3 */ /* 0x000e700000002600 */
[----:B------:R-:W3:Y:S01]  /*0080*/  LDC R17, c[0x0][0x3a0] ;  /* 0x0000e800ff117b82 */ /* 0x000ee20000000800 */
[----:B0-----:R-:W-:-:S02]  /*0090*/  IMAD R0, R0, UR5, R5 ;  /* 0x0000000500007c24 */ /* 0x001fc4000f8e0205 */
[----:B-1----:R-:W-:-:S03]  /*00a0*/  IMAD R16, R16, UR4, R3 ;  /* 0x0000000410107c24 */ /* 0x002fc6000f8e0203 */
[----:B---3--:R-:W-:-:S04]  /*00b0*/  ISETP.GE.AND P0, PT, R0, R17, PT ;  /* 0x000000110000720c */ /* 0x008fc80003f06270 */
[----:B--2---:R-:W-:-:S13]  /*00c0*/  ISETP.GE.OR P0, PT, R16, UR6, P0 ;  /* 0x0000000610007c0c */ /* 0x004fda0008706670 */
[----:B------:R-:W-:Y:S05]  /*00d0*/  @P0 EXIT ;  /* 0x000000000000094d */ /* 0x000fea0003800000 */
[----:B------:R-:W0:Y:S01]  /*00e0*/  LDC R19, c[0x0][0x39c] ;  /* 0x0000e700ff137b82 */ /* 0x000e220000000800 */
[----:B------:R-:W1:Y:S01]  /*00f0*/  LDCU.64 UR4, c[0x0][0x358] ;  /* 0x00006b00ff0477ac */ /* 0x000e620008000a00 */
[----:B------:R-:W-:Y:S01]  /*0100*/  HFMA2 R24, -RZ, RZ, 0, 0 ;  /* 0x00000000ff187431 */ /* 0x000fe200000001ff */
[----:B0-----:R-:W-:-:S13]  /*0110*/  ISETP.GE.AND P0, PT, R19, 0x1, PT ;  /* 0x000000011300780c */ /* 0x001fda0003f06270 */
[----:B-1----:R-:W-:Y:S05]  /*0120*/  @!P0 BRA `(.L_x_3) ;  /* 0x0000000400e08947 */ /* 0x002fea0003800000 */
[C---:B------:R-:W-:Y:S01]  /*0130*/  ISETP.GE.U32.AND P1, PT, R19.reuse, 0x8, PT ;  /* 0x000000081300780c */ /* 0x040fe20003f26070 */
[----:B------:R-:W-:Y:S01]  /*0140*/  IMAD R20, R16, R19, RZ ;  /* 0x0000001310147224 */ /* 0x000fe200078e02ff */
[----:B------:R-:W-:Y:S02]  /*0150*/  LOP3.LUT R27, R19, 0x7, RZ, 0xc0, !PT ;  /* 0x00000007131b7812 */ /* 0x000fe400078ec0ff */
[----:B------:R-:W-:Y:S02]  /*0160*/  MOV R24, RZ ;  /* 0x000000ff00187202 */ /* 0x000fe40000000f00 */
[----:B------:R-:W-:Y:S02]  /*0170*/  ISETP.NE.AND P0, PT, R27, RZ, PT ;  /* 0x000000ff1b00720c */ /* 0x000fe40003f05270 */
[----:B------:R-:W-:-:S05]  /*0180*/  MOV R21, RZ ;  /* 0x000000ff00157202 */ /* 0x000fca0000000f00 */
[----:B------:R-:W-:Y:S06]  /*0190*/  @!P1 BRA `(.L_x_4) ;  /* 0x0000000000c49947 */ /* 0x000fec0003800000 */
[----:B------:R-:W0:Y:S01]  /*01a0*/  LDC.64 R2, c[0x0][0x380] ;  /* 0x0000e000ff027b82 */ /* 0x000e220000000a00 */
[----:B------:R-:W-:Y:S02]  /*01b0*/  LOP3.LUT R21, R19, 0x7ffffff8, RZ, 0xc0, !PT ;  /* 0x7ffffff813157812 */ /* 0x000fe400078ec0ff */
[----:B------:R-:W-:Y:S02]  /*01c0*/  MOV R24, RZ ;  /* 0x000000ff00187202 */ /* 0x000fe40000000f00 */
[----:B------:R-:W-:Y:S02]  /*01d0*/  MOV R18, R0 ;  /* 0x0000000000127202 */ /* 0x000fe40000000f00 */
[----:B------:R-:W-:Y:S01]  /*01e0*/  IADD3 R22, PT, PT, -R21, RZ, RZ ;  /* 0x000000ff15167210 */ /* 0x000fe20007ffe1ff */
[----:B0-----:R-:W-:-:S03]  /*01f0*/  IMAD.WIDE.U32 R2, R20, 0x4, R2 ;  /* 0x0000000414027825 */ /* 0x001fc600078e0002 */
[----:B------:R-:W-:-:S04]  /*0200*/  IADD3 R4, P1, PT, R2, 0x10, RZ ;  /* 0x0000001002047810 */ /* 0x000fc80007f3e0ff */
[----:B------:R-:W-:-:S09]  /*0210*/  IADD3.X R5, PT, PT, RZ, R3, RZ, P1, !PT ;  /* 0x00000003ff057210 */ /* 0x000fd20000ffe4ff */
.L_x_5:
[----:B------:R-:W0:Y:S01]  /*0220*/  LDC.64 R14, c[0x0][0x388] ;  /* 0x0000e200ff0e7b82 */ /* 0x000e220000000a00 */
[----:B------:R-:W-:Y:S02]  /*0230*/  MOV R2, R4 ;  /* 0x0000000400027202 */ /* 0x000fe40000000f00 */
[----:B------:R-:W-:-:S05]  /*0240*/  MOV R3, R5 ;  /* 0x0000000500037202 */ /* 0x000fca0000000f00 */
[----:B------:R-:W2:Y:S04]  /*0250*/  LDG.E R25, desc[UR4][R2.64+-0x10] ;  /* 0xfffff00402197981 */ /* 0x000ea8000c1e1900 */
[----:B------:R-:W3:Y:S04]  /*0260*/  LDG.E R23, desc[UR4][R2.64+-0xc] ;  /* 0xfffff40402177981 */ /* 0x000ee8000c1e1900 */
[----:B------:R-:W4:Y:S04]  /*0270*/  LDG.E R29, desc[UR4][R2.64+-0x8] ;  /* 0xfffff804021d7981 */ /* 0x000f28000c1e1900 */
[----:B------:R-:W5:Y:S01]  /*0280*/  LDG.E R28, desc[UR4][R2.64+-0x4] ;  /* 0xfffffc04021c7981 */ /* 0x000f62000c1e1900 */
[----:B0-----:R-:W-:-:S05]  /*0290*/  IMAD.WIDE R14, R18, 0x4, R14 ;  /* 0x00000004120e7825 */ /* 0x001fca00078e020e */
[----:B------:R0:W2:Y:S01]  /*02a0*/  LDG.E R26, desc[UR4][R14.64] ;  /* 0x000000040e1a7981 */ /* 0x0000a2000c1e1900 */
[----:B------:R-:W-:-:S04]  /*02b0*/  IMAD.WIDE R12, R17, 0x4, R14 ;  /* 0x00000004110c7825 */ /* 0x000fc800078e020e */
[C---:B------:R-:W-:Y:S02]  /*02c0*/  IMAD.WIDE R4, R17.reuse, 0x4, R12 ;  /* 0x0000000411047825 */ /* 0x040fe400078e020c */
[----:B------:R-:W3:Y:S02]  /*02d0*/  LDG.E R12, desc[UR4][R12.64] ;  /* 0x000000040c0c7981 */ /* 0x000ee4000c1e1900 */
[C---:B------:R-:W-:Y:S02]  /*02e0*/  IMAD.WIDE R8, R17.reuse, 0x4, R4 ;  /* 0x0000000411087825 */ /* 0x040fe400078e0204 */
[----:B------:R-:W4:Y:S02]  /*02f0*/  LDG.E R4, desc[UR4][R4.64] ;  /* 0x0000000404047981 */ /* 0x000f24000c1e1900 */
[C---:B------:R-:W-:Y:S02]  /*0300*/  IMAD.WIDE R6, R17.reuse, 0x4, R8 ;  /* 0x0000000411067825 */ /* 0x040fe400078e0208 */
[----:B------:R-:W5:Y:S02]  /*0310*/  LDG.E R8, desc[UR4][R8.64] ;  /* 0x0000000408087981 */ /* 0x000f64000c1e1900 */
[----:B------:R-:W-:-:S02]  /*0320*/  IMAD.WIDE R10, R17, 0x4, R6 ;  /* 0x00000004110a7825 */ /* 0x000fc400078e0206 */
[----:B------:R-:W5:Y:S04]  /*0330*/  LDG.E R5, desc[UR4][R2.64] ;  /* 0x0000000402057981 */ /* 0x000f68000c1e1900 */
[----:B------:R-:W5:Y:S01]  /*0340*/  LDG.E R6, desc[UR4][R6.64] ;  /* 0x0000000406067981 */ /* 0x000f62000c1e1900 */
[----:B0-----:R-:W-:-:S03]  /*0350*/  IMAD.WIDE R14, R17, 0x4, R10 ;  /* 0x00000004110e7825 */ /* 0x001fc600078e020a */
[----:B------:R-:W5:Y:S04]  /*0360*/  LDG.E R10, desc[UR4][R10.64] ;  /* 0x000000040a0a7981 */ /* 0x000f68000c1e1900 */
[----:B------:R-:W5:Y:S04]  /*0370*/  LDG.E R13, desc[UR4][R14.64] ;  /* 0x000000040e0d7981 */ /* 0x000f68000c1e1900 */
[----:B------:R-:W5:Y:S04]  /*0380*/  LDG.E R7, desc[UR4][R2.64+0x4] ;  /* 0x0000040402077981 */ /* 0x000f68000c1e1900 */
[----:B------:R-:W5:Y:S01]  /*0390*/  LDG.E R9, desc[UR4][R2.64+0xc] ;  /* 0x00000c0402097981 */ /* 0x000f62000c1e1900 */
[----:B--2---:R-:W-:Y:S01]  /*03a0*/  FFMA R26, R25, R26, R24 ;  /* 0x0000001a191a7223 */ /* 0x004fe20000000018 */
[----:B------:R-:W-:-:S02]  /*03b0*/  IMAD.WIDE R24, R17, 0x4, R14 ;  /* 0x0000000411187825 */ /* 0x000fc400078e020e */
[----:B------:R-:W2:Y:S04]  /*03c0*/  LDG.E R14, desc[UR4][R2.64+0x8] ;  /* 0x00000804020e7981 */ /* 0x000ea8000c1e1900 */
[----:B------:R-:W2:Y:S01]  /*03d0*/  LDG.E R24, desc[UR4][R24.64] ;  /* 0x0000000418187981 */ /* 0x000ea2000c1e1900 */
[----:B---3--:R-:W-:Y:S01]  /*03e0*/  FFMA R12, R23, R12, R26 ;  /* 0x0000000c170c7223 */ /* 0x008fe2000000001a */
[----:B------:R-:W-:-:S03]  /*03f0*/  IADD3 R22, PT, PT, R22, 0x8, RZ ;  /* 0x0000000816167810 */ /* 0x000fc60007ffe0ff */
[----:B----4-:R-:W-:Y:S01]  /*0400*/  FFMA R29, R29, R4, R12 ;  /* 0x000000041d1d7223 */ /* 0x010fe2000000000c */
[----:B------:R-:W-:-:S03]  /*0410*/  ISETP.NE.AND P1, PT, R22, RZ, PT ;  /* 0x000000ff1600720c */ /* 0x000fc60003f25270 */
[----:B-----5:R-:W-:Y:S01]  /*0420*/  FFMA R8, R28, R8, R29 ;  /* 0x000000081c087223 */ /* 0x020fe2000000001d */
[----:B------:R-:W-:-:S03]  /*0430*/  IADD3 R4, P2, PT, R2, 0x20, RZ ;  /* 0x0000002002047810 */ /* 0x000fc60007f5e0ff */
[----:B------:R-:W-:Y:S01]  /*0440*/  FFMA R6, R5, R6, R8 ;  /* 0x0000000605067223 */ /* 0x000fe20000000008 */
[----:B------:R-:W-:Y:S02]  /*0450*/  IADD3.X R5, PT, PT, RZ, R3, RZ, P2, !PT ;  /* 0x00000003ff057210 */ /* 0x000fe400017fe4ff */
[----:B------:R-:W-:Y:S01]  /*0460*/  LEA R18, R17, R18, 0x3 ;  /* 0x0000001211127211 */ /* 0x000fe200078e18ff */
[----:B------:R-:W-:-:S04]  /*0470*/  FFMA R7, R7, R10, R6 ;  /* 0x0000000a07077223 */ /* 0x000fc80000000006 */
[----:B--2---:R-:W-:-:S04]  /*0480*/  FFMA R14, R14, R13, R7 ;  /* 0x0000000d0e0e7223 */ /* 0x004fc80000000007 */
[----:B------:R-:W-:Y:S01]  /*0490*/  FFMA R24, R9, R24, R14 ;  /* 0x0000001809187223 */ /* 0x000fe2000000000e */
[----:B------:R-:W-:Y:S06]  /*04a0*/  @P1 BRA `(.L_x_5) ;  /* 0xfffffffc005c1947 */ /* 0x000fec000383ffff */
.L_x_4:
[----:B------:R-:W-:Y:S05]  /*04b0*/  @!P0 BRA `(.L_x_3) ;  /* 0x0000000000fc8947 */ /* 0x000fea0003800000 */
[----:B------:R-:W-:Y:S02]  /*04c0*/  ISETP.GE.U32.AND P1, PT, R27, 0x4, PT ;  /* 0x000000041b00780c */ /* 0x000fe40003f26070 */
[----:B------:R-:W-:-:S04]  /*04d0*/  LOP3.LUT R14, R19, 0x3, RZ, 0xc0, !PT ;  /* 0x00000003130e7812 */ /* 0x000fc800078ec0ff */
[----:B------:R-:W-:-:S07]  /*04e0*/  ISETP.NE.AND P0, PT, R14, RZ, PT ;  /* 0x000000ff0e00720c */ /* 0x000fce0003f05270 */
[----:B------:R-:W-:Y:S06]  /*04f0*/  @!P1 BRA `(.L_x_6) ;  /* 0x00000000006c9947 */ /* 0x000fec0003800000 */
[----:B------:R-:W0:Y:S01]  /*0500*/  LDC.64 R4, c[0x0][0x388] ;  /* 0x0000e200ff047b82 */ /* 0x000e220000000a00 */
[----:B------:R-:W1:Y:S01]  /*0510*/  LDCU.64 UR6, c[0x0][0x380] ;  /* 0x00007000ff0677ac */ /* 0x000e620008000a00 */
[----:B------:R-:W-:Y:S01]  /*0520*/  IMAD R7, R21, R17, R0 ;  /* 0x0000001115077224 */ /* 0x000fe200078e0200 */
[CC--:B------:R-:W-:Y:S02]  /*0530*/  IADD3 R3, PT, PT, R20.reuse, R21.reuse, RZ ;  /* 0x0000001514037210 */ /* 0x0c0fe40007ffe0ff */
[----:B------:R-:W-:-:S03]  /*0540*/  IADD3 R8, P1, PT, R20, R21, RZ ;  /* 0x0000001514087210 */ /* 0x000fc60007f3e0ff */
[----:B------:R-:W2:Y:S01]  /*0550*/  LDC.64 R12, c[0x0][0x380] ;  /* 0x0000e000ff0c7b82 */ /* 0x000ea20000000a00 */
[----:B0-----:R-:W-:-:S04]  /*0560*/  IMAD.WIDE R4, R7, 0x4, R4 ;  /* 0x0000000407047825 */ /* 0x001fc800078e0204 */
[----:B------:R-:W-:Y:S02]  /*0570*/  IMAD.WIDE R6, R17, 0x4, R4 ;  /* 0x0000000411067825 */ /* 0x000fe400078e0204 */
[----:B------:R-:W3:Y:S02]  /*0580*/  LDG.E R4, desc[UR4][R4.64] ;  /* 0x0000000404047981 */ /* 0x000ee4000c1e1900 */
[----:B--2---:R-:W-:Y:S01]  /*0590*/  IMAD.WIDE.U32 R12, R3, 0x4, R12 ;  /* 0x00000004030c7825 */ /* 0x004fe200078e000c */
[----:B------:R-:W-:Y:S02]  /*05a0*/  IADD3.X R3, PT, PT, RZ, RZ, RZ, P1, !PT ;  /* 0x000000ffff037210 */ /* 0x000fe40000ffe4ff */
[----:B-1----:R-:W-:-:S03]  /*05b0*/  LEA R2, P1, R8, UR6, 0x2 ;  /* 0x0000000608027c11 */ /* 0x002fc6000f8210ff */
[----:B------:R-:W3:Y:S01]  /*05c0*/  LDG.E R13, desc[UR4][R12.64] ;  /* 0x000000040c0d7981 */ /* 0x000ee2000c1e1900 */
[----:B------:R-:W-:Y:S01]  /*05d0*/  LEA.HI.X R3, R8, UR7, R3, 0x2, P1 ;  /* 0x0000000708037c11 */ /* 0x000fe200088f1403 */
[C---:B------:R-:W-:Y:S02]  /*05e0*/  IMAD.WIDE R8, R17.reuse, 0x4, R6 ;  /* 0x0000000411087825 */ /* 0x040fe400078e0206 */
[----:B------:R-:W2:Y:S04]  /*05f0*/  LDG.E R6, desc[UR4][R6.64] ;  /* 0x0000000406067981 */ /* 0x000ea8000c1e1900 */
[----:B------:R-:W2:Y:S01]  /*0600*/  LDG.E R15, desc[UR4][R2.64+0x4] ;  /* 0x00000404020f7981 */ /* 0x000ea2000c1e1900 */
[----:B------:R-:W-:-:S03]  /*0610*/  IMAD.WIDE R10, R17, 0x4, R8 ;  /* 0x00000004110a7825 */ /* 0x000fc600078e0208 */
[----:B------:R-:W4:Y:S04]  /*0620*/  LDG.E R22, desc[UR4][R8.64] ;  /* 0x0000000408167981 */ /* 0x000f28000c1e1900 */
[----:B------:R-:W4:Y:S04]  /*0630*/  LDG.E R18, desc[UR4][R2.64+0x8] ;  /* 0x0000080402127981 */ /* 0x000f28000c1e1900 */
[----:B------:R-:W5:Y:S04]  /*0640*/  LDG.E R26, desc[UR4][R2.64+0xc] ;  /* 0x00000c04021a7981 */ /* 0x000f68000c1e1900 */
[----:B------:R-:W5:Y:S01]  /*0650*/  LDG.E R10, desc[UR4][R10.64] ;  /* 0x000000040a0a7981 */ /* 0x000f62000c1e1900 */
[----:B------:R-:W-:Y:S01]  /*0660*/  IADD3 R21, PT, PT, R21, 0x4, RZ ;  /* 0x0000000415157810 */ /* 0x000fe20007ffe0ff */
[----:B---3--:R-:W-:-:S04]  /*0670*/  FFMA R24, R13, R4, R24 ;  /* 0x000000040d187223 */ /* 0x008fc80000000018 */
[----:B--2---:R-:W-:-:S04]  /*0680*/  FFMA R15, R15, R6, R24 ;  /* 0x000000060f0f7223 */ /* 0x004fc80000000018 */
[----:B----4-:R-:W-:-:S04]  /*0690*/  FFMA R15, R18, R22, R15 ;  /* 0x00000016120f7223 */ /* 0x010fc8000000000f */
[----:B-----5:R-:W-:-:S07]  /*06a0*/  FFMA R24, R26, R10, R15 ;  /* 0x0000000a1a187223 */ /* 0x020fce000000000f */
.L_x_6:
[----:B------:R-:W-:Y:S05]  /*06b0*/  @!P0 BRA `(.L_x_3) ;  /* 0x00000000007c8947 */ /* 0x000fea0003800000 */
[----:B------:R-:W-:Y:S01]  /*06c0*/  ISETP.NE.AND P1, PT, R14, 0x1, PT ;  /* 0x000000010e00780c */ /* 0x000fe20003f25270 */
[----:B------:R-:W0:Y:S01]  /*06d0*/  LDC.64 R10, c[0x0][0x380] ;  /* 0x0000e000ff0a7b82 */ /* 0x000e220000000a00 */
[----:B------:R-:W-:-:S04]  /*06e0*/  LOP3.LUT R19, R19, 0x1, RZ, 0xc0, !PT ;  /* 0x0000000113137812 */ /* 0x000fc800078ec0ff */
[----:B------:R-:W-:-:S03]  /*06f0*/  ISETP.NE.U32.AND P0, PT, R19, 0x1, PT ;  /* 0x000000011300780c */ /* 0x000fc60003f05070 */
[----:B------:R-:W1:Y:S04]  /*0700*/  LDC.64 R8, c[0x0][0x388] ;  /* 0x0000e200ff087b82 */ /* 0x000e680000000a00 */
[CC--:B------:R-:W-:Y:S02]  /*0710*/  @P1 IADD3 R13, PT, PT, R20.reuse, R21.reuse, RZ ;  /* 0x00000015140d1210 */ /* 0x0c0fe40007ffe0ff */
[----:B------:R-:W-:Y:S02]  /*0720*/  @P1 IADD3 R12, P2, PT, R20, R21, RZ ;  /* 0x00000015140c1210 */ /* 0x000fe40007f5e0ff */
[----:B------:R-:W2:Y:S02]  /*0730*/  @P1 LDC.64 R2, c[0x0][0x380] ;  /* 0x0000e000ff021b82 */ /* 0x000ea40000000a00 */
[----:B------:R-:W-:-:S06]  /*0740*/  @P1 IADD3.X R14, PT, PT, RZ, RZ, RZ, P2, !PT ;  /* 0x000000ffff0e1210 */ /* 0x000fcc00017fe4ff */
[----:B------:R-:W3:Y:S01]  /*0750*/  LDC.64 R4, c[0x0][0x380] ;  /* 0x0000e000ff047b82 */ /* 0x000ee20000000a00 */
[----:B0-----:R-:W-:-:S04]  /*0760*/  @P1 IMAD.WIDE.U32 R10, R13, 0x4, R10 ;  /* 0x000000040d0a1825 */ /* 0x001fc800078e000a */
[C---:B------:R-:W-:Y:S01]  /*0770*/  @P1 IMAD R13, R21.reuse, R17, R0 ;  /* 0x00000011150d1224 */ /* 0x040fe200078e0200 */
[----:B------:R-:W-:Y:S01]  /*0780*/  @P1 IADD3 R21, PT, PT, R21, 0x2, RZ ;  /* 0x0000000215151810 */ /* 0x000fe20007ffe0ff */
[----:B------:R-:W4:Y:S01]  /*0790*/  @P1 LDG.E R11, desc[UR4][R10.64] ;  /* 0x000000040a0b1981 */ /* 0x000f22000c1e1900 */
[----:B------:R-:W0:Y:S01]  /*07a0*/  LDC.64 R6, c[0x0][0x388] ;  /* 0x0000e200ff067b82 */ /* 0x000e220000000a00 */
[----:B-1----:R-:W-:Y:S01]  /*07b0*/  @P1 IMAD.WIDE R8, R13, 0x4, R8 ;  /* 0x000000040d081825 */ /* 0x002fe200078e0208 */
[----:B------:R-:W-:Y:S02]  /*07c0*/  @!P0 IADD3 R15, PT, PT, R20, R21, RZ ;  /* 0x00000015140f8210 */ /* 0x000fe40007ffe0ff */
[----:B--2---:R-:W-:Y:S01]  /*07d0*/  @P1 LEA R2, P2, R12, R2, 0x2 ;  /* 0x000000020c021211 */ /* 0x004fe200078410ff */
[----:B------:R-:W-:-:S03]  /*07e0*/  @!P0 IMAD R21, R21, R17, R0 ;  /* 0x0000001115158224 */ /* 0x000fc600078e0200 */
[----:B------:R-:W-:Y:S01]  /*07f0*/  @P1 LEA.HI.X R3, R12, R3, R14, 0x2, P2 ;  /* 0x000000030c031211 */ /* 0x000fe200010f140e */
[----:B------:R-:W-:Y:S01]  /*0800*/  @P1 IMAD.WIDE R12, R17, 0x4, R8 ;  /* 0x00000004110c1825 */ /* 0x000fe200078e0208 */
[----:B------:R-:W4:Y:S03]  /*0810*/  @P1 LDG.E R14, desc[UR4][R8.64] ;  /* 0x00000004080e1981 */ /* 0x000f26000c1e1900 */
[----:B---3--:R-:W-:Y:S01]  /*0820*/  @!P0 IMAD.WIDE.U32 R4, R15, 0x4, R4 ;  /* 0x000000040f048825 */ /* 0x008fe200078e0004 */
[----:B------:R-:W2:Y:S04]  /*0830*/  @P1 LDG.E R2, desc[UR4][R2.64+0x4] ;  /* 0x0000040402021981 */ /* 0x000ea8000c1e1900 */
[----:B------:R-:W2:Y:S01]  /*0840*/  @P1 LDG.E R12, desc[UR4][R12.64] ;  /* 0x000000040c0c1981 */ /* 0x000ea2000c1e1900 */
[----:B0-----:R-:W-:-:S03]  /*0850*/  @!P0 IMAD.WIDE R6, R21, 0x4, R6 ;  /* 0x0000000415068825 */ /* 0x001fc600078e0206 */
[----:B------:R-:W3:Y:S04]  /*0860*/  @!P0 LDG.E R5, desc[UR4][R4.64] ;  /* 0x0000000404058981 */ /* 0x000ee8000c1e1900 */
[----:B------:R-:W3:Y:S01]  /*0870*/  @!P0 LDG.E R6, desc[UR4][R6.64] ;  /* 0x0000000406068981 */ /* 0x000ee2000c1e1900 */
[----:B----4-:R-:W-:-:S04]  /*0880*/  @P1 FFMA R11, R11, R14, R24 ;  /* 0x0000000e0b0b1223 */ /* 0x010fc80000000018 */
[----:B--2---:R-:W-:-:S04]  /*0890*/  @P1 FFMA R24, R2, R12, R11 ;  /* 0x0000000c02181223 */ /* 0x004fc8000000000b */
[----:B---3--:R-:W-:-:S07]  /*08a0*/  @!P0 FFMA R24, R5, R6, R24 ;  /* 0x0000000605188223 */ /* 0x008fce0000000018 */
.L_x_3:
[----:B------:R-:W0:Y:S01]  /*08b0*/  LDC.64 R2, c[0x0][0x390] ;  /* 0x0000e400ff027b82 */ /* 0x000e220000000a00 */
[----:B------:R-:W-:-:S04]  /*08c0*/  IMAD R17, R16, R17, R0 ;  /* 0x0000001110117224 */ /* 0x000fc800078e0200 */
[----:B0-----:R-:W-:-:S05]  /*08d0*/  IMAD.WIDE R2, R17, 0x4, R2 ;  /* 0x0000000411027825 */ /* 0x001fca00078e0202 */
[----:B------:R-:W-:Y:S01]  /*08e0*/  STG.E desc[UR4][R2.64], R24 ;  /* 0x0000001802007986 */ /* 0x000fe2000c101904 */
[----:B------:R-:W-:Y:S05]  /*08f0*/  EXIT ;  /* 0x000000000000794d */ /* 0x000fea0003800000 */
.L_x_7:
        /* <DEDUP_REMOVED lines=16> */
.L_x_9:


//--------------------- .nv.shared._Z12matmul_tiledPfS_S_i --------------------------
	.section	.nv.shared._Z12matmul_tiledPfS_S_i,"aw",@nobits
	.sectionflags	@""
	.align	4
.nv.shared._Z12matmul_tiledPfS_S_i:
	.zero		9216


//--------------------- .nv.shared.reserved.0     --------------------------
	.section	.nv.shared.reserved.0,"aw",@nobits
	.weak		__nv_reservedSMEM_offset_0_alias
	.size		__nv_reservedSMEM_offset_0_alias, 0, 64
	.other		__nv_reservedSMEM_offset_0_alias,@"STO_CUDA_RESERVED_SHARED STV_DEFAULT"
__nv_reservedSMEM_offset_0_alias:
	.zero		0
	.zero		64


//--------------------- .nv.constant0._Z12matmul_tiledPfS_S_i --------------------------
	.section	.nv.constant0._Z12matmul_tiledPfS_S_i,"a",@progbits
	.sectionflags	@""
	.align	4
.nv.constant0._Z12matmul_tiledPfS_S_i:
	.zero		924


//--------------------- .nv.constant0._Z10matmul_gpuPfS_S_iii --------------------------
	.section	.nv.constant0._Z10matmul_gpuPfS_S_iii,"a",@progbits
	.sectionflags	@""
	.align	4
.nv.constant0._Z10matmul_gpuPfS_S_iii:
	.zero		932


//--------------------- SYMBOLS --------------------------

	.type		.nv.reservedSmem.offset0,@object
	.size		.nv.reservedSmem.offset0,0x4
	.type		.nv.reservedSmem.cap,@object
	.size		.nv.reservedSmem.cap,0x4
